//
// Generated by NVIDIA NVVM Compiler
//
// Compiler Build ID: CL-36424714
// Cuda compilation tools, release 13.0, V13.0.88
// Based on NVVM 20.0.0
//

.version 9.0
.target sm_100
.address_size 64

	// .globl	_ZN9myKernels11sgemm_naiveEiiifPKfS1_fPf

.visible .entry _ZN9myKernels11sgemm_naiveEiiifPKfS1_fPf(
	.param .u32 _ZN9myKernels11sgemm_naiveEiiifPKfS1_fPf_param_0,
	.param .u32 _ZN9myKernels11sgemm_naiveEiiifPKfS1_fPf_param_1,
	.param .u32 _ZN9myKernels11sgemm_naiveEiiifPKfS1_fPf_param_2,
	.param .f32 _ZN9myKernels11sgemm_naiveEiiifPKfS1_fPf_param_3,
	.param .u64 .ptr .align 1 _ZN9myKernels11sgemm_naiveEiiifPKfS1_fPf_param_4,
	.param .u64 .ptr .align 1 _ZN9myKernels11sgemm_naiveEiiifPKfS1_fPf_param_5,
	.param .f32 _ZN9myKernels11sgemm_naiveEiiifPKfS1_fPf_param_6,
	.param .u64 .ptr .align 1 _ZN9myKernels11sgemm_naiveEiiifPKfS1_fPf_param_7
)
{
	.reg .pred 	%p<13>;
	.reg .b32 	%r<94>;
	.reg .b32 	%f<73>;
	.reg .b64 	%rd<70>;

	ld.param.u32 	%r46, [_ZN9myKernels11sgemm_naiveEiiifPKfS1_fPf_param_0];
	ld.param.u32 	%r44, [_ZN9myKernels11sgemm_naiveEiiifPKfS1_fPf_param_1];
	ld.param.u32 	%r47, [_ZN9myKernels11sgemm_naiveEiiifPKfS1_fPf_param_2];
	ld.param.f32 	%f13, [_ZN9myKernels11sgemm_naiveEiiifPKfS1_fPf_param_3];
	ld.param.u64 	%rd4, [_ZN9myKernels11sgemm_naiveEiiifPKfS1_fPf_param_4];
	ld.param.u64 	%rd5, [_ZN9myKernels11sgemm_naiveEiiifPKfS1_fPf_param_5];
	ld.param.f32 	%f14, [_ZN9myKernels11sgemm_naiveEiiifPKfS1_fPf_param_6];
	cvta.to.global.u64 	%rd1, %rd5;
	cvta.to.global.u64 	%rd2, %rd4;
	mov.u32 	%r48, %ctaid.x;
	mov.u32 	%r49, %ntid.x;
	mov.u32 	%r50, %tid.x;
	mad.lo.s32 	%r1, %r48, %r49, %r50;
	mov.u32 	%r51, %ctaid.y;
	mov.u32 	%r52, %ntid.y;
	mul.lo.s32 	%r2, %r51, %r52;
	mov.u32 	%r3, %tid.y;
	add.s32 	%r53, %r2, %r3;
	setp.ge.u32 	%p1, %r1, %r46;
	setp.ge.u32 	%p2, %r53, %r47;
	or.pred  	%p3, %p1, %p2;
	@%p3 bra 	$L__BB0_14;
	setp.lt.s32 	%p4, %r44, 1;
	mov.f32 	%f72, 0f00000000;
	@%p4 bra 	$L__BB0_13;
	mul.lo.s32 	%r5, %r44, %r1;
	and.b32  	%r6, %r44, 7;
	setp.lt.u32 	%p5, %r44, 8;
	mov.f32 	%f72, 0f00000000;
	mov.b32 	%r92, 0;
	@%p5 bra 	$L__BB0_5;
	and.b32  	%r92, %r44, 2147483640;
	neg.s32 	%r90, %r92;
	add.s32 	%r55, %r3, %r47;
	add.s32 	%r89, %r55, %r2;
	shl.b32 	%r10, %r47, 3;
	shl.b32 	%r56, %r47, 1;
	add.s32 	%r88, %r53, %r56;
	mad.lo.s32 	%r87, %r47, 3, %r53;
	shl.b32 	%r57, %r47, 2;
	add.s32 	%r86, %r53, %r57;
	mad.lo.s32 	%r85, %r47, 5, %r53;
	mad.lo.s32 	%r84, %r47, 6, %r53;
	mad.lo.s32 	%r83, %r47, 7, %r53;
	add.s32 	%r81, %r5, 3;
	mov.f32 	%f72, 0f00000000;
	mov.u32 	%r82, %r53;
$L__BB0_4:
	.pragma "nounroll";
	add.s32 	%r58, %r81, -3;
	mul.wide.u32 	%rd6, %r58, 4;
	add.s64 	%rd7, %rd2, %rd6;
	ld.global.f32 	%f19, [%rd7];
	mul.wide.u32 	%rd8, %r82, 4;
	add.s64 	%rd9, %rd1, %rd8;
	ld.global.f32 	%f20, [%rd9];
	fma.rn.f32 	%f21, %f19, %f20, %f72;
	add.s32 	%r59, %r81, -2;
	mul.wide.u32 	%rd10, %r59, 4;
	add.s64 	%rd11, %rd2, %rd10;
	ld.global.f32 	%f22, [%rd11];
	mul.wide.u32 	%rd12, %r89, 4;
	add.s64 	%rd13, %rd1, %rd12;
	ld.global.f32 	%f23, [%rd13];
	fma.rn.f32 	%f24, %f22, %f23, %f21;
	add.s32 	%r60, %r81, -1;
	mul.wide.u32 	%rd14, %r60, 4;
	add.s64 	%rd15, %rd2, %rd14;
	ld.global.f32 	%f25, [%rd15];
	mul.wide.u32 	%rd16, %r88, 4;
	add.s64 	%rd17, %rd1, %rd16;
	ld.global.f32 	%f26, [%rd17];
	fma.rn.f32 	%f27, %f25, %f26, %f24;
	add.s32 	%r61, %r81, 4;
	mul.wide.u32 	%rd18, %r81, 4;
	add.s64 	%rd19, %rd2, %rd18;
	ld.global.f32 	%f28, [%rd19];
	mul.wide.u32 	%rd20, %r87, 4;
	add.s64 	%rd21, %rd1, %rd20;
	ld.global.f32 	%f29, [%rd21];
	fma.rn.f32 	%f30, %f28, %f29, %f27;
	add.s32 	%r62, %r81, 1;
	mul.wide.u32 	%rd22, %r62, 4;
	add.s64 	%rd23, %rd2, %rd22;
	ld.global.f32 	%f31, [%rd23];
	mul.wide.u32 	%rd24, %r86, 4;
	add.s64 	%rd25, %rd1, %rd24;
	ld.global.f32 	%f32, [%rd25];
	fma.rn.f32 	%f33, %f31, %f32, %f30;
	add.s32 	%r63, %r81, 2;
	mul.wide.u32 	%rd26, %r63, 4;
	add.s64 	%rd27, %rd2, %rd26;
	ld.global.f32 	%f34, [%rd27];
	mul.wide.u32 	%rd28, %r85, 4;
	add.s64 	%rd29, %rd1, %rd28;
	ld.global.f32 	%f35, [%rd29];
	fma.rn.f32 	%f36, %f34, %f35, %f33;
	add.s32 	%r64, %r81, 3;
	mul.wide.u32 	%rd30, %r64, 4;
	add.s64 	%rd31, %rd2, %rd30;
	ld.global.f32 	%f37, [%rd31];
	mul.wide.u32 	%rd32, %r84, 4;
	add.s64 	%rd33, %rd1, %rd32;
	ld.global.f32 	%f38, [%rd33];
	fma.rn.f32 	%f39, %f37, %f38, %f36;
	mul.wide.u32 	%rd34, %r61, 4;
	add.s64 	%rd35, %rd2, %rd34;
	ld.global.f32 	%f40, [%rd35];
	mul.wide.u32 	%rd36, %r83, 4;
	add.s64 	%rd37, %rd1, %rd36;
	ld.global.f32 	%f41, [%rd37];
	fma.rn.f32 	%f72, %f40, %f41, %f39;
	add.s32 	%r90, %r90, 8;
	add.s32 	%r89, %r89, %r10;
	add.s32 	%r88, %r88, %r10;
	add.s32 	%r87, %r87, %r10;
	add.s32 	%r86, %r86, %r10;
	add.s32 	%r85, %r85, %r10;
	add.s32 	%r84, %r84, %r10;
	add.s32 	%r83, %r83, %r10;
	add.s32 	%r82, %r82, %r10;
	add.s32 	%r81, %r81, 8;
	setp.ne.s32 	%p6, %r90, 0;
	@%p6 bra 	$L__BB0_4;
$L__BB0_5:
	setp.eq.s32 	%p7, %r6, 0;
	@%p7 bra 	$L__BB0_13;
	and.b32  	%r39, %r44, 3;
	setp.lt.u32 	%p8, %r6, 4;
	@%p8 bra 	$L__BB0_8;
	add.s32 	%r65, %r92, %r5;
	mul.wide.u32 	%rd38, %r65, 4;
	add.s64 	%rd39, %rd2, %rd38;
	ld.global.f32 	%f43, [%rd39];
	mad.lo.s32 	%r66, %r92, %r47, %r53;
	mul.wide.u32 	%rd40, %r66, 4;
	add.s64 	%rd41, %rd1, %rd40;
	ld.global.f32 	%f44, [%rd41];
	fma.rn.f32 	%f45, %f43, %f44, %f72;
	add.s32 	%r67, %r65, 1;
	mul.wide.u32 	%rd42, %r67, 4;
	add.s64 	%rd43, %rd2, %rd42;
	ld.global.f32 	%f46, [%rd43];
	add.s32 	%r68, %r66, %r47;
	mul.wide.u32 	%rd44, %r68, 4;
	add.s64 	%rd45, %rd1, %rd44;
	ld.global.f32 	%f47, [%rd45];
	fma.rn.f32 	%f48, %f46, %f47, %f45;
	add.s32 	%r69, %r65, 2;
	mul.wide.u32 	%rd46, %r69, 4;
	add.s64 	%rd47, %rd2, %rd46;
	ld.global.f32 	%f49, [%rd47];
	add.s32 	%r70, %r68, %r47;
	mul.wide.u32 	%rd48, %r70, 4;
	add.s64 	%rd49, %rd1, %rd48;
	ld.global.f32 	%f50, [%rd49];
	fma.rn.f32 	%f51, %f49, %f50, %f48;
	add.s32 	%r71, %r65, 3;
	mul.wide.u32 	%rd50, %r71, 4;
	add.s64 	%rd51, %rd2, %rd50;
	ld.global.f32 	%f52, [%rd51];
	add.s32 	%r72, %r70, %r47;
	mul.wide.u32 	%rd52, %r72, 4;
	add.s64 	%rd53, %rd1, %rd52;
	ld.global.f32 	%f53, [%rd53];
	fma.rn.f32 	%f72, %f52, %f53, %f51;
	add.s32 	%r92, %r92, 4;
$L__BB0_8:
	setp.eq.s32 	%p9, %r39, 0;
	@%p9 bra 	$L__BB0_13;
	setp.eq.s32 	%p10, %r39, 1;
	@%p10 bra 	$L__BB0_11;
	add.s32 	%r73, %r92, %r5;
	mul.wide.u32 	%rd54, %r73, 4;
	add.s64 	%rd55, %rd2, %rd54;
	ld.global.f32 	%f55, [%rd55];
	mad.lo.s32 	%r74, %r92, %r47, %r53;
	mul.wide.u32 	%rd56, %r74, 4;
	add.s64 	%rd57, %rd1, %rd56;
	ld.global.f32 	%f56, [%rd57];
	fma.rn.f32 	%f57, %f55, %f56, %f72;
	add.s32 	%r75, %r73, 1;
	mul.wide.u32 	%rd58, %r75, 4;
	add.s64 	%rd59, %rd2, %rd58;
	ld.global.f32 	%f58, [%rd59];
	add.s32 	%r76, %r74, %r47;
	mul.wide.u32 	%rd60, %r76, 4;
	add.s64 	%rd61, %rd1, %rd60;
	ld.global.f32 	%f59, [%rd61];
	fma.rn.f32 	%f72, %f58, %f59, %f57;
	add.s32 	%r92, %r92, 2;
$L__BB0_11:
	and.b32  	%r77, %r44, 1;
	setp.eq.b32 	%p11, %r77, 1;
	not.pred 	%p12, %p11;
	@%p12 bra 	$L__BB0_13;
	add.s32 	%r78, %r92, %r5;
	mul.wide.u32 	%rd62, %r78, 4;
	add.s64 	%rd63, %rd2, %rd62;
	ld.global.f32 	%f60, [%rd63];
	mad.lo.s32 	%r79, %r92, %r47, %r53;
	mul.wide.u32 	%rd64, %r79, 4;
	add.s64 	%rd65, %rd1, %rd64;
	ld.global.f32 	%f61, [%rd65];
	fma.rn.f32 	%f72, %f60, %f61, %f72;
$L__BB0_13:
	ld.param.u64 	%rd69, [_ZN9myKernels11sgemm_naiveEiiifPKfS1_fPf_param_7];
	mad.lo.s32 	%r80, %r47, %r1, %r53;
	cvta.to.global.u64 	%rd66, %rd69;
	mul.wide.u32 	%rd67, %r80, 4;
	add.s64 	%rd68, %rd66, %rd67;
	ld.global.f32 	%f62, [%rd68];
	mul.f32 	%f63, %f14, %f62;
	fma.rn.f32 	%f64, %f13, %f72, %f63;
	st.global.f32 	[%rd68], %f64;
$L__BB0_14:
	ret;

}


// ===== COMPILED SASS (sm_100) =====

	.target	sm_100

	.elftype	@"ET_EXEC"


//--------------------- .note.nv.tkinfo           --------------------------
	.section	.note.nv.tkinfo,"",@"SHT_NOTE"
	.sectionflags	@"SHF_NOTE_NV_TKINFO"
	.tkinfo
        /*0018*/ 	.word	0x00000002
        /*0030*/ 	.string	""
        /*0030*/ 	.string	"ptxas"
        /*0030*/ 	.string	"Cuda compilation tools, release 13.0, V13.0.88"
        /*0030*/ 	.string	"Build cuda_13.0.r13.0/compiler.36424714_0"
        /*0030*/ 	.string	"-arch sm_100 -m 64 "



//--------------------- .note.nv.cuinfo           --------------------------
	.section	.note.nv.cuinfo,"",@"SHT_NOTE"
	.sectionflags	@"SHF_NOTE_NV_CUINFO"
        /*0018*/ 	.short	0x0002
        /*001a*/ 	.short	0x0064
        /*001c*/ 	.short	0x0082
	.zero		2


//--------------------- .nv.info                  --------------------------
	.section	.nv.info,"",@"SHT_CUDA_INFO"
	.align	4


	//----- nvinfo : EIATTR_REGCOUNT
	.align		4
        /*0000*/ 	.byte	0x04, 0x2f
        /*0002*/ 	.short	(.L_1 - .L_0)
	.align		4
.L_0:
        /*0004*/ 	.word	index@(_ZN9myKernels11sgemm_naiveEiiifPKfS1_fPf)
        /*0008*/ 	.word	0x00000020


	//----- nvinfo : EIATTR_FRAME_SIZE
	.align		4
.L_1:
        /*000c*/ 	.byte	0x04, 0x11
        /*000e*/ 	.short	(.L_3 - .L_2)
	.align		4
.L_2:
        /*0010*/ 	.word	index@(_ZN9myKernels11sgemm_naiveEiiifPKfS1_fPf)
        /*0014*/ 	.word	0x00000000


	//----- nvinfo : EIATTR_MIN_STACK_SIZE
	.align		4
.L_3:
        /*0018*/ 	.byte	0x04, 0x12
        /*001a*/ 	.short	(.L_5 - .L_4)
	.align		4
.L_4:
        /*001c*/ 	.word	index@(_ZN9myKernels11sgemm_naiveEiiifPKfS1_fPf)
        /*0020*/ 	.word	0x00000000
.L_5:


//--------------------- .nv.compat                --------------------------
	.section	.nv.compat,"",@"SHT_CUDA_COMPAT_INFO"
	.align	4
        /*0000*/ 	.byte	0x02, 0x09, 0x00, 0x00, 0x02, 0x02, 0x01, 0x00, 0x02, 0x05, 0x05, 0x00, 0x03, 0x07, 0x01, 0x01
        /*0010*/ 	.byte	0x02, 0x03, 0x00, 0x00, 0x02, 0x06, 0x01, 0x00, 0x04, 0x0b, 0x08, 0x00, 0x09, 0x00, 0x00, 0x00
        /*0020*/ 	.byte	0x00, 0x00, 0x00, 0x00


//--------------------- .nv.info._ZN9myKernels11sgemm_naiveEiiifPKfS1_fPf --------------------------
	.section	.nv.info._ZN9myKernels11sgemm_naiveEiiifPKfS1_fPf,"",@"SHT_CUDA_INFO"
	.sectionflags	@""
	.align	4


	//----- nvinfo : EIATTR_CUDA_API_VERSION
	.align		4
        /*0000*/ 	.byte	0x04, 0x37
        /*0002*/ 	.short	(.L_7 - .L_6)
.L_6:
        /*0004*/ 	.word	0x00000082


	//----- nvinfo : EIATTR_KPARAM_INFO
	.align		4
.L_7:
        /*0008*/ 	.byte	0x04, 0x17
        /*000a*/ 	.short	(.L_9 - .L_8)
.L_8:
        /*000c*/ 	.word	0x00000000
        /*0010*/ 	.short	0x0007
        /*0012*/ 	.short	0x0028
        /*0014*/ 	.byte	0x00, 0xf5, 0x21, 0x00


	//----- nvinfo : EIATTR_KPARAM_INFO
	.align		4
.L_9:
        /*0018*/ 	.byte	0x04, 0x17
        /*001a*/ 	.short	(.L_11 - .L_10)
.L_10:
        /*001c*/ 	.word	0x00000000
        /*0020*/ 	.short	0x0006
        /*0022*/ 	.short	0x0020
        /*0024*/ 	.byte	0x00, 0xf0, 0x11, 0x00


	//----- nvinfo : EIATTR_KPARAM_INFO
	.align		4
.L_11:
        /*0028*/ 	.byte	0x04, 0x17
        /*002a*/ 	.short	(.L_13 - .L_12)
.L_12:
        /*002c*/ 	.word	0x00000000
        /*0030*/ 	.short	0x0005
        /*0032*/ 	.short	0x0018
        /*0034*/ 	.byte	0x00, 0xf5, 0x21, 0x00


	//----- nvinfo : EIATTR_KPARAM_INFO
	.align		4
.L_13:
        /*0038*/ 	.byte	0x04, 0x17
        /*003a*/ 	.short	(.L_15 - .L_14)
.L_14:
        /*003c*/ 	.word	0x00000000
        /*0040*/ 	.short	0x0004
        /*0042*/ 	.short	0x0010
        /*0044*/ 	.byte	0x00, 0xf5, 0x21, 0x00


	//----- nvinfo : EIATTR_KPARAM_INFO
	.align		4
.L_15:
        /*0048*/ 	.byte	0x04, 0x17
        /*004a*/ 	.short	(.L_17 - .L_16)
.L_16:
        /*004c*/ 	.word	0x00000000
        /*0050*/ 	.short	0x0003
        /*0052*/ 	.short	0x000c
        /*0054*/ 	.byte	0x00, 0xf0, 0x11, 0x00


	//----- nvinfo : EIATTR_KPARAM_INFO
	.align		4
.L_17:
        /*0058*/ 	.byte	0x04, 0x17
        /*005a*/ 	.short	(.L_19 - .L_18)
.L_18:
        /*005c*/ 	.word	0x00000000
        /*0060*/ 	.short	0x0002
        /*0062*/ 	.short	0x0008
        /*0064*/ 	.byte	0x00, 0xf0, 0x11, 0x00


	//----- nvinfo : EIATTR_KPARAM_INFO
	.align		4
.L_19:
        /*0068*/ 	.byte	0x04, 0x17
        /*006a*/ 	.short	(.L_21 - .L_20)
.L_20:
        /*006c*/ 	.word	0x00000000
        /*0070*/ 	.short	0x0001
        /*0072*/ 	.short	0x0004
        /*0074*/ 	.byte	0x00, 0xf0, 0x11, 0x00


	//----- nvinfo : EIATTR_KPARAM_INFO
	.align		4
.L_21:
        /*0078*/ 	.byte	0x04, 0x17
        /*007a*/ 	.short	(.L_23 - .L_22)
.L_22:
        /*007c*/ 	.word	0x00000000
        /*0080*/ 	.short	0x0000
        /*0082*/ 	.short	0x0000
        /*0084*/ 	.byte	0x00, 0xf0, 0x11, 0x00


	//----- nvinfo : EIATTR_SPARSE_MMA_MASK
	.align		4
.L_23:
        /*0088*/ 	.byte	0x03, 0x50
        /*008a*/ 	.short	0x0000


	//----- nvinfo : EIATTR_MAXREG_COUNT
	.align		4
        /*008c*/ 	.byte	0x03, 0x1b
        /*008e*/ 	.short	0x00ff


	//----- nvinfo : EIATTR_MERCURY_ISA_VERSION
	.align		4
        /*0090*/ 	.byte	0x03, 0x5f
        /*0092*/ 	.short	0x0101


	//----- nvinfo : EIATTR_VRC_CTA_INIT_COUNT
	.align		4
        /*0094*/ 	.byte	0x02, 0x4a
	.zero		1
	.zero		1


	//----- nvinfo : EIATTR_EXIT_INSTR_OFFSETS
	.align		4
        /*0098*/ 	.byte	0x04, 0x1c
        /*009a*/ 	.short	(.L_25 - .L_24)


	//   ....[0]....
.L_24:
        /*009c*/ 	.word	0x000000e0


	//   ....[1]....
        /*00a0*/ 	.word	0x00000ae0


	//----- nvinfo : EIATTR_CBANK_PARAM_SIZE
	.align		4
.L_25:
        /*00a4*/ 	.byte	0x03, 0x19
        /*00a6*/ 	.short	0x0030


	//----- nvinfo : EIATTR_PARAM_CBANK
	.align		4
        /*00a8*/ 	.byte	0x04, 0x0a
        /*00aa*/ 	.short	(.L_27 - .L_26)
	.align		4
.L_26:
        /*00ac*/ 	.word	index@(.nv.constant0._ZN9myKernels11sgemm_naiveEiiifPKfS1_fPf)
        /*00b0*/ 	.short	0x0380
        /*00b2*/ 	.short	0x0030


	//----- nvinfo : EIATTR_SW_WAR
	.align		4
.L_27:
        /*00b4*/ 	.byte	0x04, 0x36
        /*00b6*/ 	.short	(.L_29 - .L_28)
.L_28:
        /*00b8*/ 	.word	0x00000008
.L_29:


//--------------------- .nv.callgraph             --------------------------
	.section	.nv.callgraph,"",@"SHT_CUDA_CALLGRAPH"
	.align	4
	.sectionentsize	8
	.align		4
        /*0000*/ 	.word	0x00000000
	.align		4
        /*0004*/ 	.word	0xffffffff
	.align		4
        /*0008*/ 	.word	0x00000000
	.align		4
        /*000c*/ 	.word	0xfffffffe
	.align		4
        /*0010*/ 	.word	0x00000000
	.align		4
        /*0014*/ 	.word	0xfffffffd
	.align		4
        /*0018*/ 	.word	0x00000000
	.align		4
        /*001c*/ 	.word	0xfffffffc


//--------------------- .text._ZN9myKernels11sgemm_naiveEiiifPKfS1_fPf --------------------------
	.section	.text._ZN9myKernels11sgemm_naiveEiiifPKfS1_fPf,"ax",@progbits
	.align	128
        .global         _ZN9myKernels11sgemm_naiveEiiifPKfS1_fPf
        .type           _ZN9myKernels11sgemm_naiveEiiifPKfS1_fPf,@function
        .size           _ZN9myKernels11sgemm_naiveEiiifPKfS1_fPf,(.L_x_5 - _ZN9myKernels11sgemm_naiveEiiifPKfS1_fPf)
        .other          _ZN9myKernels11sgemm_naiveEiiifPKfS1_fPf,@"STO_CUDA_ENTRY STV_DEFAULT"
_ZN9myKernels11sgemm_naiveEiiifPKfS1_fPf:
.text._ZN9myKernels11sgemm_naiveEiiifPKfS1_fPf:
[----:B------:R-:W-:Y:S01]  /*0000*/  LDC R1, c[0x0][0x37c] ;  /* 0x0000df00ff017b82 */ /* 0x000fe20000000800 */
[----:B------:R-:W0:Y:S07]  /*0010*/  S2R R7, SR_TID.Y ;  /* 0x0000000000077919 */ /* 0x000e2e0000002200 */
[----:B------:R-:W1:Y:S01]  /*0020*/  S2UR UR4, SR_CTAID.Y ;  /* 0x00000000000479c3 */ /* 0x000e620000002600 */
[----:B------:R-:W2:Y:S01]  /*0030*/  LDCU UR7, c[0x0][0x380] ;  /* 0x00007000ff0777ac */ /* 0x000ea20008000800 */
[----:B------:R-:W3:Y:S06]  /*0040*/  S2R R5, SR_TID.X ;  /* 0x0000000000057919 */ /* 0x000eec0000002100 */
[----:B------:R-:W3:Y:S01]  /*0050*/  LDC R2, c[0x0][0x360] ;  /* 0x0000d800ff027b82 */ /* 0x000ee20000000800 */
[----:B------:R-:W1:Y:S07]  /*0060*/  LDCU UR5, c[0x0][0x364] ;  /* 0x00006c80ff0577ac */ /* 0x000e6e0008000800 */
[----:B------:R-:W3:Y:S08]  /*0070*/  S2UR UR6, SR_CTAID.X ;  /* 0x00000000000679c3 */ /* 0x000ef00000002500 */
[----:B------:R-:W4:Y:S01]  /*0080*/  LDC R0, c[0x0][0x388] ;  /* 0x0000e200ff007b82 */ /* 0x000f220000000800 */
[----:B-1----:R-:W-:-:S06]  /*0090*/  UIMAD UR4, UR4, UR5, URZ ;  /* 0x00000005040472a4 */ /* 0x002fcc000f8e02ff */
[----:B0-----:R-:W-:Y:S01]  /*00a0*/  IADD3 R3, PT, PT, R7, UR4, RZ ;  /* 0x0000000407037c10 */ /* 0x001fe2000fffe0ff */
[----:B---3--:R-:W-:-:S03]  /*00b0*/  IMAD R2, R2, UR6, R5 ;  /* 0x0000000602027c24 */ /* 0x008fc6000f8e0205 */
[----:B----4-:R-:W-:-:S04]  /*00c0*/  ISETP.GE.U32.AND P0, PT, R3, R0, PT ;  /* 0x000000000300720c */ /* 0x010fc80003f06070 */
[----:B--2---:R-:W-:-:S13]  /*00d0*/  ISETP.GE.U32.OR P0, PT, R2, UR7, P0 ;  /* 0x0000000702007c0c */ /* 0x004fda0008706470 */
[----:B------:R-:W-:Y:S05]  /*00e0*/  @P0 EXIT ;  /* 0x000000000000094d */ /* 0x000fea0003800000 */
[----:B------:R-:W0:Y:S01]  /*00f0*/  LDC R5, c[0x0][0x384] ;  /* 0x0000e100ff057b82 */ /* 0x000e220000000800 */
[----:B------:R-:W1:Y:S01]  /*0100*/  LDCU.64 UR6, c[0x0][0x358] ;  /* 0x00006b00ff0677ac */ /* 0x000e620008000a00 */
[----:B------:R-:W-:Y:S01]  /*0110*/  HFMA2 R12, -RZ, RZ, 0, 0 ;  /* 0x00000000ff0c7431 */ /* 0x000fe200000001ff */
[----:B0-----:R-:W-:-:S13]  /*0120*/  ISETP.GE.AND P0, PT, R5, 0x1, PT ;  /* 0x000000010500780c */ /* 0x001fda0003f06270 */
[----:B-1----:R-:W-:Y:S05]  /*0130*/  @!P0 BRA `(.L_x_0) ;  /* 0x0000000800448947 */ /* 0x002fea0003800000 */
[C---:B------:R-:W-:Y:S02]  /*0140*/  ISETP.GE.U32.AND P1, PT, R5.reuse, 0x8, PT ;  /* 0x000000080500780c */ /* 0x040fe40003f26070 */
[----:B------:R-:W-:Y:S02]  /*0150*/  LOP3.LUT R4, R5, 0x7, RZ, 0xc0, !PT ;  /* 0x0000000705047812 */ /* 0x000fe400078ec0ff */
[----:B------:R-:W-:Y:S02]  /*0160*/  MOV R12, RZ ;  /* 0x000000ff000c7202 */ /* 0x000fe40000000f00 */
[----:B------:R-:W-:Y:S02]  /*0170*/  ISETP.NE.AND P0, PT, R4, RZ, PT ;  /* 0x000000ff0400720c */ /* 0x000fe40003f05270 */
[----:B------:R-:W-:-:S05]  /*0180*/  MOV R6, RZ ;  /* 0x000000ff00067202 */ /* 0x000fca0000000f00 */
[----:B------:R-:W-:Y:S06]  /*0190*/  @!P1 BRA `(.L_x_1) ;  /* 0x0000000400249947 */ /* 0x000fec0003800000 */
[----:B------:R-:W-:Y:S01]  /*01a0*/  LOP3.LUT R6, R5, 0x7ffffff8, RZ, 0xc0, !PT ;  /* 0x7ffffff805067812 */ /* 0x000fe200078ec0ff */
[C---:B------:R-:W-:Y:S01]  /*01b0*/  IMAD R11, R0.reuse, 0x3, R3 ;  /* 0x00000003000b7824 */ /* 0x040fe200078e0203 */
[C---:B------:R-:W-:Y:S01]  /*01c0*/  IADD3 R7, PT, PT, R0.reuse, UR4, R7 ;  /* 0x0000000400077c10 */ /* 0x040fe2000fffe007 */
[C-C-:B------:R-:W-:Y:S01]  /*01d0*/  IMAD R15, R0.reuse, 0x5, R3.reuse ;  /* 0x00000005000f7824 */ /* 0x140fe200078e0203 */
[CC--:B------:R-:W-:Y:S01]  /*01e0*/  LEA R9, R0.reuse, R3.reuse, 0x1 ;  /* 0x0000000300097211 */ /* 0x0c0fe200078e08ff */
[C-C-:B------:R-:W-:Y:S01]  /*01f0*/  IMAD R25, R0.reuse, 0x6, R3.reuse ;  /* 0x0000000600197824 */ /* 0x140fe200078e0203 */
[C---:B------:R-:W-:Y:S01]  /*0200*/  LEA R13, R0.reuse, R3, 0x2 ;  /* 0x00000003000d7211 */ /* 0x040fe200078e10ff */
[----:B------:R-:W-:Y:S01]  /*0210*/  IMAD R27, R0, 0x7, R3 ;  /* 0x00000007001b7824 */ /* 0x000fe200078e0203 */
[----:B------:R-:W-:Y:S01]  /*0220*/  MOV R12, RZ ;  /* 0x000000ff000c7202 */ /* 0x000fe20000000f00 */
[----:B------:R-:W-:Y:S01]  /*0230*/  IMAD R8, R2, R5, 0x3 ;  /* 0x0000000302087424 */ /* 0x000fe200078e0205 */
[----:B------:R-:W-:-:S02]  /*0240*/  MOV R29, R3 ;  /* 0x00000003001d7202 */ /* 0x000fc40000000f00 */
[----:B------:R-:W-:-:S07]  /*0250*/  IADD3 R10, PT, PT, -R6, RZ, RZ ;  /* 0x000000ff060a7210 */ /* 0x000fce0007ffe1ff */
.L_x_2:
[----:B------:R-:W0:Y:S01]  /*0260*/  LDC.64 R20, c[0x0][0x390] ;  /* 0x0000e400ff147b82 */ /* 0x000e220000000a00 */
[----:B------:R-:W-:-:S07]  /*0270*/  IADD3 R23, PT, PT, R8, -0x3, RZ ;  /* 0xfffffffd08177810 */ /* 0x000fce0007ffe0ff */
[----:B------:R-:W1:Y:S01]  /*0280*/  LDC.64 R16, c[0x0][0x398] ;  /* 0x0000e600ff107b82 */ /* 0x000e620000000a00 */
[----:B0-----:R-:W-:-:S06]  /*0290*/  IMAD.WIDE.U32 R22, R23, 0x4, R20 ;  /* 0x0000000417167825 */ /* 0x001fcc00078e0014 */
[----:B------:R-:W2:Y:S01]  /*02a0*/  LDG.E R23, desc[UR6][R22.64] ;  /* 0x0000000616177981 */ /* 0x000ea2000c1e1900 */
[----:B-1----:R-:W-:-:S06]  /*02b0*/  IMAD.WIDE.U32 R18, R29, 0x4, R16 ;  /* 0x000000041d127825 */ /* 0x002fcc00078e0010 */
[----:B------:R-:W2:Y:S01]  /*02c0*/  LDG.E R18, desc[UR6][R18.64] ;  /* 0x0000000612127981 */ /* 0x000ea2000c1e1900 */
[C---:B------:R-:W-:Y:S02]  /*02d0*/  IADD3 R14, PT, PT, R8.reuse, -0x2, RZ ;  /* 0xfffffffe080e7810 */ /* 0x040fe40007ffe0ff */
[----:B------:R-:W-:Y:S01]  /*02e0*/  IADD3 R24, PT, PT, R8, -0x1, RZ ;  /* 0xffffffff08187810 */ /* 0x000fe20007ffe0ff */
[----:B--2---:R-:W-:Y:S02]  /*02f0*/  FFMA R12, R23, R18, R12 ;  /* 0x00000012170c7223 */ /* 0x004fe4000000000c */
[----:B------:R-:W-:-:S04]  /*0300*/  IMAD.WIDE.U32 R18, R14, 0x4, R20 ;  /* 0x000000040e127825 */ /* 0x000fc800078e0014 */
[----:B------:R-:W-:Y:S01]  /*0310*/  IMAD.WIDE.U32 R22, R7, 0x4, R16 ;  /* 0x0000000407167825 */ /* 0x000fe200078e0010 */
[----:B------:R0:W2:Y:S04]  /*0320*/  LDG.E R14, desc[UR6][R18.64] ;  /* 0x00000006120e7981 */ /* 0x0000a8000c1e1900 */
[----:B------:R1:W2:Y:S01]  /*0330*/  LDG.E R26, desc[UR6][R22.64] ;  /* 0x00000006161a7981 */ /* 0x0002a2000c1e1900 */
[----:B0-----:R-:W-:-:S04]  /*0340*/  IMAD.WIDE.U32 R18, R24, 0x4, R20 ;  /* 0x0000000418127825 */ /* 0x001fc800078e0014 */
[----:B-1----:R-:W-:Y:S01]  /*0350*/  IMAD.WIDE.U32 R22, R9, 0x4, R16 ;  /* 0x0000000409167825 */ /* 0x002fe200078e0010 */
[----:B------:R0:W3:Y:S04]  /*0360*/  LDG.E R24, desc[UR6][R18.64] ;  /* 0x0000000612187981 */ /* 0x0000e8000c1e1900 */
[----:B------:R1:W3:Y:S01]  /*0370*/  LDG.E R28, desc[UR6][R22.64] ;  /* 0x00000006161c7981 */ /* 0x0002e2000c1e1900 */
[----:B0-----:R-:W-:-:S04]  /*0380*/  IMAD.WIDE.U32 R18, R8, 0x4, R20 ;  /* 0x0000000408127825 */ /* 0x001fc800078e0014 */
[----:B-1----:R-:W-:-:S04]  /*0390*/  IMAD.WIDE.U32 R22, R11, 0x4, R16 ;  /* 0x000000040b167825 */ /* 0x002fc800078e0010 */
[----:B--2---:R-:W-:Y:S02]  /*03a0*/  FFMA R12, R14, R26, R12 ;  /* 0x0000001a0e0c7223 */ /* 0x004fe4000000000c */
[----:B------:R-:W2:Y:S04]  /*03b0*/  LDG.E R14, desc[UR6][R18.64] ;  /* 0x00000006120e7981 */ /* 0x000ea8000c1e1900 */
[----:B------:R0:W2:Y:S01]  /*03c0*/  LDG.E R26, desc[UR6][R22.64] ;  /* 0x00000006161a7981 */ /* 0x0000a2000c1e1900 */
[----:B---3--:R-:W-:Y:S01]  /*03d0*/  FFMA R12, R24, R28, R12 ;  /* 0x0000001c180c7223 */ /* 0x008fe2000000000c */
[----:B------:R-:W-:Y:S01]  /*03e0*/  IADD3 R24, PT, PT, R8, 0x1, RZ ;  /* 0x0000000108187810 */ /* 0x000fe20007ffe0ff */
[----:B0-----:R-:W-:-:S04]  /*03f0*/  IMAD.WIDE.U32 R22, R13, 0x4, R16 ;  /* 0x000000040d167825 */ /* 0x001fc800078e0010 */
[----:B------:R-:W-:Y:S01]  /*0400*/  IMAD.WIDE.U32 R18, R24, 0x4, R20 ;  /* 0x0000000418127825 */ /* 0x000fe200078e0014 */
[----:B------:R-:W3:Y:S04]  /*0410*/  LDG.E R28, desc[UR6][R22.64] ;  /* 0x00000006161c7981 */ /* 0x000ee8000c1e1900 */
[----:B------:R0:W3:Y:S01]  /*0420*/  LDG.E R24, desc[UR6][R18.64] ;  /* 0x0000000612187981 */ /* 0x0000e2000c1e1900 */
[----:B--2---:R-:W-:Y:S01]  /*0430*/  FFMA R12, R14, R26, R12 ;  /* 0x0000001a0e0c7223 */ /* 0x004fe2000000000c */
[C---:B------:R-:W-:Y:S02]  /*0440*/  IADD3 R26, PT, PT, R8.reuse, 0x3, RZ ;  /* 0x00000003081a7810 */ /* 0x040fe40007ffe0ff */
[----:B------:R-:W-:-:S03]  /*0450*/  IADD3 R14, PT, PT, R8, 0x2, RZ ;  /* 0x00000002080e7810 */ /* 0x000fc60007ffe0ff */
[----:B0-----:R-:W-:Y:S01]  /*0460*/  IMAD.WIDE.U32 R18, R26, 0x4, R20 ;  /* 0x000000041a127825 */ /* 0x001fe200078e0014 */
[----:B------:R-:W-:-:S03]  /*0470*/  IADD3 R26, PT, PT, R8, 0x4, RZ ;  /* 0x00000004081a7810 */ /* 0x000fc60007ffe0ff */
[--C-:B------:R-:W-:Y:S02]  /*0480*/  IMAD.WIDE.U32 R22, R14, 0x4, R20.reuse ;  /* 0x000000040e167825 */ /* 0x100fe400078e0014 */
[----:B------:R0:W2:Y:S02]  /*0490*/  LDG.E R14, desc[UR6][R18.64] ;  /* 0x00000006120e7981 */ /* 0x0000a4000c1e1900 */
[----:B------:R-:W-:-:S04]  /*04a0*/  IMAD.WIDE.U32 R20, R26, 0x4, R20 ;  /* 0x000000041a147825 */ /* 0x000fc800078e0014 */
[----:B---3--:R-:W-:Y:S02]  /*04b0*/  FFMA R12, R24, R28, R12 ;  /* 0x0000001c180c7223 */ /* 0x008fe4000000000c */
[----:B------:R-:W3:Y:S01]  /*04c0*/  LDG.E R21, desc[UR6][R20.64] ;  /* 0x0000000614157981 */ /* 0x000ee2000c1e1900 */
[----:B0-----:R-:W-:-:S03]  /*04d0*/  IMAD.WIDE.U32 R18, R15, 0x4, R16 ;  /* 0x000000040f127825 */ /* 0x001fc600078e0010 */
[----:B------:R0:W4:Y:S04]  /*04e0*/  LDG.E R24, desc[UR6][R22.64] ;  /* 0x0000000616187981 */ /* 0x000128000c1e1900 */
[----:B------:R-:W4:Y:S01]  /*04f0*/  LDG.E R26, desc[UR6][R18.64] ;  /* 0x00000006121a7981 */ /* 0x000f22000c1e1900 */
[----:B0-----:R-:W-:-:S04]  /*0500*/  IMAD.WIDE.U32 R22, R25, 0x4, R16 ;  /* 0x0000000419167825 */ /* 0x001fc800078e0010 */
[----:B------:R-:W-:Y:S01]  /*0510*/  IMAD.WIDE.U32 R16, R27, 0x4, R16 ;  /* 0x000000041b107825 */ /* 0x000fe200078e0010 */
[----:B------:R-:W2:Y:S05]  /*0520*/  LDG.E R28, desc[UR6][R22.64] ;  /* 0x00000006161c7981 */ /* 0x000eaa000c1e1900 */
[----:B------:R-:W3:Y:S01]  /*0530*/  LDG.E R16, desc[UR6][R16.64] ;  /* 0x0000000610107981 */ /* 0x000ee2000c1e1900 */
[----:B------:R-:W-:-:S04]  /*0540*/  IADD3 R10, PT, PT, R10, 0x8, RZ ;  /* 0x000000080a0a7810 */ /* 0x000fc80007ffe0ff */
[----:B------:R-:W-:Y:S02]  /*0550*/  ISETP.NE.AND P1, PT, R10, RZ, PT ;  /* 0x000000ff0a00720c */ /* 0x000fe40003f25270 */
[----:B------:R-:W-:Y:S02]  /*0560*/  IADD3 R8, PT, PT, R8, 0x8, RZ ;  /* 0x0000000808087810 */ /* 0x000fe40007ffe0ff */
[C---:B------:R-:W-:Y:S02]  /*0570*/  LEA R7, R0.reuse, R7, 0x3 ;  /* 0x0000000700077211 */ /* 0x040fe400078e18ff */
[C---:B------:R-:W-:Y:S02]  /*0580*/  LEA R9, R0.reuse, R9, 0x3 ;  /* 0x0000000900097211 */ /* 0x040fe400078e18ff */
[C---:B------:R-:W-:Y:S02]  /*0590*/  LEA R11, R0.reuse, R11, 0x3 ;  /* 0x0000000b000b7211 */ /* 0x040fe400078e18ff */
[----:B------:R-:W-:-:S02]  /*05a0*/  LEA R13, R0, R13, 0x3 ;  /* 0x0000000d000d7211 */ /* 0x000fc400078e18ff */
[C---:B------:R-:W-:Y:S02]  /*05b0*/  LEA R15, R0.reuse, R15, 0x3 ;  /* 0x0000000f000f7211 */ /* 0x040fe400078e18ff */
[C---:B------:R-:W-:Y:S02]  /*05c0*/  LEA R25, R0.reuse, R25, 0x3 ;  /* 0x0000001900197211 */ /* 0x040fe400078e18ff */
[C---:B------:R-:W-:Y:S02]  /*05d0*/  LEA R27, R0.reuse, R27, 0x3 ;  /* 0x0000001b001b7211 */ /* 0x040fe400078e18ff */
[----:B------:R-:W-:Y:S01]  /*05e0*/  LEA R29, R0, R29, 0x3 ;  /* 0x0000001d001d7211 */ /* 0x000fe200078e18ff */
[----:B----4-:R-:W-:-:S04]  /*05f0*/  FFMA R12, R24, R26, R12 ;  /* 0x0000001a180c7223 */ /* 0x010fc8000000000c */
[----:B--2---:R-:W-:-:S04]  /*0600*/  FFMA R12, R14, R28, R12 ;  /* 0x0000001c0e0c7223 */ /* 0x004fc8000000000c */
[----:B---3--:R-:W-:Y:S01]  /*0610*/  FFMA R12, R21, R16, R12 ;  /* 0x00000010150c7223 */ /* 0x008fe2000000000c */
[----:B------:R-:W-:Y:S06]  /*0620*/  @P1 BRA `(.L_x_2) ;  /* 0xfffffffc000c1947 */ /* 0x000fec000383ffff */
.L_x_1:
[----:B------:R-:W-:Y:S05]  /*0630*/  @!P0 BRA `(.L_x_0) ;  /* 0x0000000400048947 */ /* 0x000fea0003800000 */
[----:B------:R-:W-:Y:S02]  /*0640*/  ISETP.GE.U32.AND P0, PT, R4, 0x4, PT ;  /* 0x000000040400780c */ /* 0x000fe40003f06070 */
[----:B------:R-:W-:-:S04]  /*0650*/  LOP3.LUT R13, R5, 0x3, RZ, 0xc0, !PT ;  /* 0x00000003050d7812 */ /* 0x000fc800078ec0ff */
[----:B------:R-:W-:-:S07]  /*0660*/  ISETP.NE.AND P1, PT, R13, RZ, PT ;  /* 0x000000ff0d00720c */ /* 0x000fce0003f25270 */
[----:B------:R-:W-:Y:S06]  /*0670*/  @!P0 BRA `(.L_x_3) ;  /* 0x00000000007c8947 */ /* 0x000fec0003800000 */
[----:B------:R-:W0:Y:S01]  /*0680*/  LDC.64 R8, c[0x0][0x398] ;  /* 0x0000e600ff087b82 */ /* 0x000e220000000a00 */
[----:B------:R-:W-:Y:S02]  /*0690*/  IMAD R15, R2, R5, R6 ;  /* 0x00000005020f7224 */ /* 0x000fe400078e0206 */
[----:B------:R-:W-:-:S03]  /*06a0*/  IMAD R17, R6, R0, R3 ;  /* 0x0000000006117224 */ /* 0x000fc600078e0203 */
[C---:B------:R-:W-:Y:S02]  /*06b0*/  IADD3 R23, PT, PT, R15.reuse, 0x1, RZ ;  /* 0x000000010f177810 */ /* 0x040fe40007ffe0ff */
[----:B------:R-:W1:Y:S01]  /*06c0*/  LDC.64 R10, c[0x0][0x390] ;  /* 0x0000e400ff0a7b82 */ /* 0x000e620000000a00 */
[C---:B------:R-:W-:Y:S02]  /*06d0*/  IADD3 R27, PT, PT, R15.reuse, 0x2, RZ ;  /* 0x000000020f1b7810 */ /* 0x040fe40007ffe0ff */
[----:B------:R-:W-:Y:S01]  /*06e0*/  IADD3 R4, PT, PT, R15, 0x3, RZ ;  /* 0x000000030f047810 */ /* 0x000fe20007ffe0ff */
[C---:B0-----:R-:W-:Y:S01]  /*06f0*/  IMAD.WIDE.U32 R20, R17.reuse, 0x4, R8 ;  /* 0x0000000411147825 */ /* 0x041fe200078e0008 */
[----:B------:R-:W-:-:S04]  /*0700*/  IADD3 R17, PT, PT, R17, R0, RZ ;  /* 0x0000000011117210 */ /* 0x000fc80007ffe0ff */
[-C--:B------:R-:W-:Y:S01]  /*0710*/  IADD3 R29, PT, PT, R17, R0.reuse, RZ ;  /* 0x00000000111d7210 */ /* 0x080fe20007ffe0ff */
[--C-:B-1----:R-:W-:Y:S01]  /*0720*/  IMAD.WIDE.U32 R24, R15, 0x4, R10.reuse ;  /* 0x000000040f187825 */ /* 0x102fe200078e000a */
[----:B------:R-:W2:Y:S03]  /*0730*/  LDG.E R20, desc[UR6][R20.64] ;  /* 0x0000000614147981 */ /* 0x000ea6000c1e1900 */
[----:B------:R-:W-:Y:S01]  /*0740*/  IMAD.WIDE.U32 R22, R23, 0x4, R10 ;  /* 0x0000000417167825 */ /* 0x000fe200078e000a */
[----:B------:R-:W2:Y:S03]  /*0750*/  LDG.E R7, desc[UR6][R24.64] ;  /* 0x0000000618077981 */ /* 0x000ea6000c1e1900 */
[----:B------:R-:W-:Y:S02]  /*0760*/  IMAD.WIDE.U32 R18, R17, 0x4, R8 ;  /* 0x0000000411127825 */ /* 0x000fe400078e0008 */
[----:B------:R-:W3:Y:S02]  /*0770*/  LDG.E R22, desc[UR6][R22.64] ;  /* 0x0000000616167981 */ /* 0x000ee4000c1e1900 */
[----:B------:R-:W-:Y:S01]  /*0780*/  IMAD.WIDE.U32 R14, R27, 0x4, R10 ;  /* 0x000000041b0e7825 */ /* 0x000fe200078e000a */
[C---:B------:R-:W-:Y:S01]  /*0790*/  IADD3 R27, PT, PT, R29.reuse, R0, RZ ;  /* 0x000000001d1b7210 */ /* 0x040fe20007ffe0ff */
[----:B------:R-:W3:Y:S02]  /*07a0*/  LDG.E R19, desc[UR6][R18.64] ;  /* 0x0000000612137981 */ /* 0x000ee4000c1e1900 */
[----:B------:R-:W-:-:S02]  /*07b0*/  IMAD.WIDE.U32 R16, R29, 0x4, R8 ;  /* 0x000000041d107825 */ /* 0x000fc400078e0008 */
[----:B------:R-:W4:Y:S02]  /*07c0*/  LDG.E R14, desc[UR6][R14.64] ;  /* 0x000000060e0e7981 */ /* 0x000f24000c1e1900 */
[----:B------:R-:W-:Y:S02]  /*07d0*/  IMAD.WIDE.U32 R10, R4, 0x4, R10 ;  /* 0x00000004040a7825 */ /* 0x000fe400078e000a */
[----:B------:R-:W4:Y:S02]  /*07e0*/  LDG.E R16, desc[UR6][R16.64] ;  /* 0x0000000610107981 */ /* 0x000f24000c1e1900 */
[----:B------:R-:W-:Y:S02]  /*07f0*/  IMAD.WIDE.U32 R8, R27, 0x4, R8 ;  /* 0x000000041b087825 */ /* 0x000fe400078e0008 */
[----:B------:R-:W5:Y:S04]  /*0800*/  LDG.E R10, desc[UR6][R10.64] ;  /* 0x000000060a0a7981 */ /* 0x000f68000c1e1900 */
[----:B------:R-:W5:Y:S01]  /*0810*/  LDG.E R8, desc[UR6][R8.64] ;  /* 0x0000000608087981 */ /* 0x000f62000c1e1900 */
[----:B------:R-:W-:Y:S01]  /*0820*/  IADD3 R6, PT, PT, R6, 0x4, RZ ;  /* 0x0000000406067810 */ /* 0x000fe20007ffe0ff */
[----:B--2---:R-:W-:-:S04]  /*0830*/  FFMA R7, R7, R20, R12 ;  /* 0x0000001407077223 */ /* 0x004fc8000000000c */
[----:B---3--:R-:W-:-:S04]  /*0840*/  FFMA R7, R22, R19, R7 ;  /* 0x0000001316077223 */ /* 0x008fc80000000007 */
[----:B----4-:R-:W-:-:S04]  /*0850*/  FFMA R7, R14, R16, R7 ;  /* 0x000000100e077223 */ /* 0x010fc80000000007 */
[----:B-----5:R-:W-:-:S07]  /*0860*/  FFMA R12, R10, R8, R7 ;  /* 0x000000080a0c7223 */ /* 0x020fce0000000007 */
.L_x_3:
[----:B------:R-:W-:Y:S05]  /*0870*/  @!P1 BRA `(.L_x_0) ;  /* 0x0000000000749947 */ /* 0x000fea0003800000 */
[----:B------:R-:W0:Y:S01]  /*0880*/  LDC.64 R8, c[0x0][0x398] ;  /* 0x0000e600ff087b82 */ /* 0x000e220000000a00 */
[----:B------:R-:W-:Y:S02]  /*0890*/  ISETP.NE.AND P0, PT, R13, 0x1, PT ;  /* 0x000000010d00780c */ /* 0x000fe40003f05270 */
[----:B------:R-:W-:-:S04]  /*08a0*/  LOP3.LUT R4, R5, 0x1, RZ, 0xc0, !PT ;  /* 0x0000000105047812 */ /* 0x000fc800078ec0ff */
[----:B------:R-:W-:Y:S01]  /*08b0*/  ISETP.NE.U32.AND P1, PT, R4, 0x1, PT ;  /* 0x000000010400780c */ /* 0x000fe20003f25070 */
[----:B------:R-:W1:Y:S06]  /*08c0*/  LDC.64 R18, c[0x0][0x390] ;  /* 0x0000e400ff127b82 */ /* 0x000e6c0000000a00 */
[----:B------:R-:W-:Y:S02]  /*08d0*/  @P0 IMAD R7, R2, R5, R6 ;  /* 0x0000000502070224 */ /* 0x000fe400078e0206 */
[----:B------:R-:W2:Y:S01]  /*08e0*/  LDC.64 R10, c[0x0][0x390] ;  /* 0x0000e400ff0a7b82 */ /* 0x000ea20000000a00 */
[C---:B------:R-:W-:Y:S01]  /*08f0*/  @P0 IMAD R17, R6.reuse, R0, R3 ;  /* 0x0000000006110224 */ /* 0x040fe200078e0203 */
[----:B------:R-:W-:-:S02]  /*0900*/  @P0 IADD3 R6, PT, PT, R6, 0x2, RZ ;  /* 0x0000000206060810 */ /* 0x000fc40007ffe0ff */
[----:B------:R-:W-:Y:S02]  /*0910*/  @P0 IADD3 R13, PT, PT, R7, 0x1, RZ ;  /* 0x00000001070d0810 */ /* 0x000fe40007ffe0ff */
[C---:B------:R-:W-:Y:S02]  /*0920*/  @P0 IADD3 R23, PT, PT, R17.reuse, R0, RZ ;  /* 0x0000000011170210 */ /* 0x040fe40007ffe0ff */
[----:B------:R-:W3:Y:S01]  /*0930*/  LDC.64 R14, c[0x0][0x398] ;  /* 0x0000e600ff0e7b82 */ /* 0x000ee20000000a00 */
[----:B0-----:R-:W-:-:S04]  /*0940*/  @P0 IMAD.WIDE.U32 R16, R17, 0x4, R8 ;  /* 0x0000000411100825 */ /* 0x001fc800078e0008 */
[----:B------:R-:W-:Y:S02]  /*0950*/  @P0 IMAD.WIDE.U32 R8, R23, 0x4, R8 ;  /* 0x0000000417080825 */ /* 0x000fe400078e0008 */
[----:B------:R-:W4:Y:S02]  /*0960*/  @P0 LDG.E R16, desc[UR6][R16.64] ;  /* 0x0000000610100981 */ /* 0x000f24000c1e1900 */
[--C-:B-1----:R-:W-:Y:S02]  /*0970*/  @P0 IMAD.WIDE.U32 R20, R7, 0x4, R18.reuse ;  /* 0x0000000407140825 */ /* 0x102fe400078e0012 */
[----:B------:R-:W5:Y:S02]  /*0980*/  @P0 LDG.E R8, desc[UR6][R8.64] ;  /* 0x0000000608080981 */ /* 0x000f64000c1e1900 */
[----:B------:R-:W-:Y:S02]  /*0990*/  @P0 IMAD.WIDE.U32 R18, R13, 0x4, R18 ;  /* 0x000000040d120825 */ /* 0x000fe400078e0012 */
[----:B------:R-:W4:Y:S02]  /*09a0*/  @P0 LDG.E R7, desc[UR6][R20.64] ;  /* 0x0000000614070981 */ /* 0x000f24000c1e1900 */
[----:B------:R-:W-:-:S02]  /*09b0*/  @!P1 IMAD R5, R2, R5, R6 ;  /* 0x0000000502059224 */ /* 0x000fc400078e0206 */
[----:B------:R-:W-:Y:S01]  /*09c0*/  @!P1 IMAD R13, R6, R0, R3 ;  /* 0x00000000060d9224 */ /* 0x000fe200078e0203 */
[----:B------:R-:W5:Y:S01]  /*09d0*/  @P0 LDG.E R18, desc[UR6][R18.64] ;  /* 0x0000000612120981 */ /* 0x000f62000c1e1900 */
[----:B--2---:R-:W-:-:S04]  /*09e0*/  @!P1 IMAD.WIDE.U32 R10, R5, 0x4, R10 ;  /* 0x00000004050a9825 */ /* 0x004fc800078e000a */
[----:B---3--:R-:W-:Y:S02]  /*09f0*/  @!P1 IMAD.WIDE.U32 R14, R13, 0x4, R14 ;  /* 0x000000040d0e9825 */ /* 0x008fe400078e000e */
[----:B------:R-:W2:Y:S04]  /*0a00*/  @!P1 LDG.E R11, desc[UR6][R10.64] ;  /* 0x000000060a0b9981 */ /* 0x000ea8000c1e1900 */
[----:B------:R-:W2:Y:S01]  /*0a10*/  @!P1 LDG.E R14, desc[UR6][R14.64] ;  /* 0x000000060e0e9981 */ /* 0x000ea2000c1e1900 */
[----:B----4-:R-:W-:-:S04]  /*0a20*/  @P0 FFMA R7, R7, R16, R12 ;  /* 0x0000001007070223 */ /* 0x010fc8000000000c */
[----:B-----5:R-:W-:-:S04]  /*0a30*/  @P0 FFMA R12, R18, R8, R7 ;  /* 0x00000008120c0223 */ /* 0x020fc80000000007 */
[----:B--2---:R-:W-:-:S07]  /*0a40*/  @!P1 FFMA R12, R11, R14, R12 ;  /* 0x0000000e0b0c9223 */ /* 0x004fce000000000c */
.L_x_0:
[----:B------:R-:W0:Y:S01]  /*0a50*/  LDC.64 R4, c[0x0][0x3a8] ;  /* 0x0000ea00ff047b82 */ /* 0x000e220000000a00 */
[----:B------:R-:W-:Y:S01]  /*0a60*/  IMAD R3, R2, R0, R3 ;  /* 0x0000000002037224 */ /* 0x000fe200078e0203 */
[----:B------:R-:W1:Y:S01]  /*0a70*/  LDCU UR5, c[0x0][0x3a0] ;  /* 0x00007400ff0577ac */ /* 0x000e620008000800 */
[----:B------:R-:W2:Y:S02]  /*0a80*/  LDCU UR8, c[0x0][0x38c] ;  /* 0x00007180ff0877ac */ /* 0x000ea40008000800 */
[----:B0-----:R-:W-:-:S05]  /*0a90*/  IMAD.WIDE.U32 R2, R3, 0x4, R4 ;  /* 0x0000000403027825 */ /* 0x001fca00078e0004 */
[----:B------:R-:W1:Y:S02]  /*0aa0*/  LDG.E R0, desc[UR6][R2.64] ;  /* 0x0000000602007981 */ /* 0x000e64000c1e1900 */
[----:B-1----:R-:W-:-:S04]  /*0ab0*/  FMUL R5, R0, UR5 ;  /* 0x0000000500057c20 */ /* 0x002fc80008400000 */
[----:B--2---:R-:W-:-:S05]  /*0ac0*/  FFMA R5, R12, UR8, R5 ;  /* 0x000000080c057c23 */ /* 0x004fca0008000005 */
[----:B------:R-:W-:Y:S01]  /*0ad0*/  STG.E desc[UR6][R2.64], R5 ;  /* 0x0000000502007986 */ /* 0x000fe2000c101906 */
[----:B------:R-:W-:Y:S05]  /*0ae0*/  EXIT ;  /* 0x000000000000794d */ /* 0x000fea0003800000 */
.L_x_4:
[----:B------:R-:W-:-:S00]  /*0af0*/  BRA `(.L_x_4) ;  /* 0xfffffffc00fc7947 */ /* 0x000fc0000383ffff */
[----:B------:R-:W-:-:S00]  /*0b00*/  NOP ;  /* 0x0000000000007918 */ /* 0x000fc00000000000 */
[----:B------:R-:W-:-:S00]  /*0b10*/  NOP ;  /* 0x0000000000007918 */ /* 0x000fc00000000000 */
[----:B------:R-:W-:-:S00]  /*0b20*/  NOP ;  /* 0x0000000000007918 */ /* 0x000fc00000000000 */
[----:B------:R-:W-:-:S00]  /*0b30*/  NOP ;  /* 0x0000000000007918 */ /* 0x000fc00000000000 */
[----:B------:R-:W-:-:S00]  /*0b40*/  NOP ;  /* 0x0000000000007918 */ /* 0x000fc00000000000 */
[----:B------:R-:W-:-:S00]  /*0b50*/  NOP ;  /* 0x0000000000007918 */ /* 0x000fc00000000000 */
[----:B------:R-:W-:-:S00]  /*0b60*/  NOP ;  /* 0x0000000000007918 */ /* 0x000fc00000000000 */
[----:B------:R-:W-:-:S00]  /*0b70*/  NOP ;  /* 0x0000000000007918 */ /* 0x000fc00000000000 */
.L_x_5:


//--------------------- .nv.shared.reserved.0     --------------------------
	.section	.nv.shared.reserved.0,"aw",@nobits
	.weak		__nv_reservedSMEM_offset_0_alias
	.size		__nv_reservedSMEM_offset_0_alias, 0, 64
	.other		__nv_reservedSMEM_offset_0_alias,@"STO_CUDA_RESERVED_SHARED STV_DEFAULT"
__nv_reservedSMEM_offset_0_alias:
	.zero		0
	.zero		64


//--------------------- .nv.constant0._ZN9myKernels11sgemm_naiveEiiifPKfS1_fPf --------------------------
	.section	.nv.constant0._ZN9myKernels11sgemm_naiveEiiifPKfS1_fPf,"a",@progbits
	.sectionflags	@""
	.align	4
.nv.constant0._ZN9myKernels11sgemm_naiveEiiifPKfS1_fPf:
	.zero		944


//--------------------- SYMBOLS --------------------------

	.type		.nv.reservedSmem.offset0,@object
	.size		.nv.reservedSmem.offset0,0x4
